	.headerflags	@"EF_CUDA_TEXMODE_UNIFIED EF_CUDA_64BIT_ADDRESS EF_CUDA_ACCELERATORS EF_CUDA_SM90 EF_CUDA_VIRTUAL_SM(EF_CUDA_SM90)"
	.elftype	@"ET_EXEC"


//--------------------- .nv.info                  --------------------------
	.section	.nv.info,"",@"SHT_CUDA_INFO"
	.align	4


	//----- nvinfo : EIATTR_REGCOUNT
	.align		4
        /*0000*/ 	.byte	0x04, 0x2f
        /*0002*/ 	.short	(.L_1 - .L_0)
	.align		4
.L_0:
        /*0004*/ 	.word	index@(triton_poi_fused_convolution_26)
        /*0008*/ 	.word	0x0000000c


	//----- nvinfo : EIATTR_MIN_STACK_SIZE
	.align		4
.L_1:
        /*000c*/ 	.byte	0x04, 0x12
        /*000e*/ 	.short	(.L_3 - .L_2)
	.align		4
.L_2:
        /*0010*/ 	.word	index@(triton_poi_fused_convolution_26)
        /*0014*/ 	.word	0x00000000


	//----- nvinfo : EIATTR_FRAME_SIZE
	.align		4
.L_3:
        /*0018*/ 	.byte	0x04, 0x11
        /*001a*/ 	.short	(.L_5 - .L_4)
	.align		4
.L_4:
        /*001c*/ 	.word	index@(triton_poi_fused_convolution_26)
        /*0020*/ 	.word	0x00000000


	//----- nvinfo : EIATTR_MIN_STACK_SIZE
	.align		4
.L_5:
        /*0024*/ 	.byte	0x04, 0x12
        /*0026*/ 	.short	(.L_7 - .L_6)
	.align		4
.L_6:
        /*0028*/ 	.word	index@(triton_poi_fused_convolution_26)
        /*002c*/ 	.word	0x00000000
.L_7:


//--------------------- .nv.info.triton_poi_fused_convolution_26 --------------------------
	.section	.nv.info.triton_poi_fused_convolution_26,"",@"SHT_CUDA_INFO"
	.sectionflags	@""
	.align	4


	//----- nvinfo : EIATTR_CUDA_API_VERSION
	.align		4
        /*0000*/ 	.byte	0x04, 0x37
        /*0002*/ 	.short	(.L_9 - .L_8)
.L_8:
        /*0004*/ 	.word	0x0000007c


	//----- nvinfo : EIATTR_KPARAM_INFO
	.align		4
.L_9:
        /*0008*/ 	.byte	0x04, 0x17
        /*000a*/ 	.short	(.L_11 - .L_10)
.L_10:
        /*000c*/ 	.word	0x00000000
        /*0010*/ 	.short	0x0002
        /*0012*/ 	.short	0x0010
        /*0014*/ 	.byte	0x00, 0xf0, 0x11, 0x00


	//----- nvinfo : EIATTR_KPARAM_INFO
	.align		4
.L_11:
        /*0018*/ 	.byte	0x04, 0x17
        /*001a*/ 	.short	(.L_13 - .L_12)
.L_12:
        /*001c*/ 	.word	0x00000000
        /*0020*/ 	.short	0x0001
        /*0022*/ 	.short	0x0008
        /*0024*/ 	.byte	0x00, 0xf4, 0x21, 0x00


	//----- nvinfo : EIATTR_KPARAM_INFO
	.align		4
.L_13:
        /*0028*/ 	.byte	0x04, 0x17
        /*002a*/ 	.short	(.L_15 - .L_14)
.L_14:
        /*002c*/ 	.word	0x00000000
        /*0030*/ 	.short	0x0000
        /*0032*/ 	.short	0x0000
        /*0034*/ 	.byte	0x00, 0xf4, 0x21, 0x00


	//----- nvinfo : EIATTR_SPARSE_MMA_MASK
	.align		4
.L_15:
        /*0038*/ 	.byte	0x03, 0x50
        /*003a*/ 	.short	0x0000


	//----- nvinfo : EIATTR_MAXREG_COUNT
	.align		4
        /*003c*/ 	.byte	0x03, 0x1b
        /*003e*/ 	.short	0x00ff


	//----- nvinfo : EIATTR_EXIT_INSTR_OFFSETS
	.align		4
        /*0040*/ 	.byte	0x04, 0x1c
        /*0042*/ 	.short	(.L_17 - .L_16)


	//   ....[0]....
.L_16:
        /*0044*/ 	.word	0x00000160


	//   ....[1]....
        /*0048*/ 	.word	0x00000180


	//----- nvinfo : EIATTR_REQNTID
	.align		4
.L_17:
        /*004c*/ 	.byte	0x04, 0x10
        /*004e*/ 	.short	(.L_19 - .L_18)
.L_18:
        /*0050*/ 	.word	0x00000080
        /*0054*/ 	.word	0x00000001
        /*0058*/ 	.word	0x00000001


	//----- nvinfo : EIATTR_CBANK_PARAM_SIZE
	.align		4
.L_19:
        /*005c*/ 	.byte	0x03, 0x19
        /*005e*/ 	.short	0x0014


	//----- nvinfo : EIATTR_PARAM_CBANK
	.align		4
        /*0060*/ 	.byte	0x04, 0x0a
        /*0062*/ 	.short	(.L_21 - .L_20)
	.align		4
.L_20:
        /*0064*/ 	.word	index@(.nv.constant0.triton_poi_fused_convolution_26)
        /*0068*/ 	.short	0x0210
        /*006a*/ 	.short	0x0014


	//----- nvinfo : EIATTR_SW_WAR
	.align		4
.L_21:
        /*006c*/ 	.byte	0x04, 0x36
        /*006e*/ 	.short	(.L_23 - .L_22)
.L_22:
        /*0070*/ 	.word	0x00000008
.L_23:


//--------------------- .nv.callgraph             --------------------------
	.section	.nv.callgraph,"",@"SHT_CUDA_CALLGRAPH"
	.align	4
	.sectionentsize	8
	.align		4
        /*0000*/ 	.word	0x00000000
	.align		4
        /*0004*/ 	.word	0xffffffff
	.align		4
        /*0008*/ 	.word	0x00000000
	.align		4
        /*000c*/ 	.word	0xfffffffe
	.align		4
        /*0010*/ 	.word	0x00000000
	.align		4
        /*0014*/ 	.word	0xfffffffd
	.align		4
        /*0018*/ 	.word	0x00000000
	.align		4
        /*001c*/ 	.word	0xfffffffc


//--------------------- .text.triton_poi_fused_convolution_26 --------------------------
	.section	.text.triton_poi_fused_convolution_26,"ax",@progbits
	.align	128
        .global         triton_poi_fused_convolution_26
        .type           triton_poi_fused_convolution_26,@function
        .size           triton_poi_fused_convolution_26,(.L_x_1 - triton_poi_fused_convolution_26)
        .other          triton_poi_fused_convolution_26,@"STO_CUDA_ENTRY STV_DEFAULT"
triton_poi_fused_convolution_26:
.text.triton_poi_fused_convolution_26:
[----:B------:R-:W0:Y:S02]  /*0000*/  LDC R1, c[0x0][0x28] ;  /* 0x00000a00ff017b82 */ /* 0x000e240000000800 */
[----:B------:R-:W1:Y:S01]  /*0010*/  S2R R0, SR_TID.X ;  /* 0x0000000000007919 */ /* 0x000e620000002100 */
[----:B------:R-:W2:Y:S01]  /*0020*/  LDC.64 R2, c[0x0][0x210] ;  /* 0x00008400ff027b82 */ /* 0x000ea20000000a00 */
[----:B------:R-:W-:Y:S01]  /*0030*/  ULDC.64 UR4, c[0x0][0x208] ;  /* 0x0000820000047ab9 */ /* 0x000fe20000000a00 */
[----:B------:R-:W3:Y:S06]  /*0040*/  S2R R7, SR_CTAID.X ;  /* 0x0000000000077919 */ /* 0x000eec0000002500 */
[----:B------:R-:W4:Y:S01]  /*0050*/  LDC.64 R4, c[0x0][0x218] ;  /* 0x00008600ff047b82 */ /* 0x000f220000000a00 */
[----:B-1----:R-:W-:-:S04]  /*0060*/  SHF.L.U32 R0, R0, 0x1, RZ ;  /* 0x0000000100007819 */ /* 0x002fc800000006ff */
[----:B------:R-:W-:-:S04]  /*0070*/  LOP3.LUT R0, R0, 0xfe, RZ, 0xc0, !PT ;  /* 0x000000fe00007812 */ /* 0x000fc800078ec0ff */
[----:B---3--:R-:W-:-:S04]  /*0080*/  LEA R7, R7, R0, 0x8 ;  /* 0x0000000007077211 */ /* 0x008fc800078e40ff */
[C---:B------:R-:W-:Y:S01]  /*0090*/  ISETP.GE.AND P0, PT, R7.reuse, 0xfa0, PT ;  /* 0x00000fa00700780c */ /* 0x040fe20003f06270 */
[----:B------:R-:W-:-:S04]  /*00a0*/  IMAD.HI R0, R7, 0x10624dd3, RZ ;  /* 0x10624dd307007827 */ /* 0x000fc800078e02ff */
[----:B--2---:R-:W-:Y:S01]  /*00b0*/  IMAD.WIDE R2, R7, 0x4, R2 ;  /* 0x0000000407027825 */ /* 0x004fe200078e0202 */
[----:B------:R-:W-:-:S04]  /*00c0*/  SHF.R.U32.HI R9, RZ, 0x1f, R0 ;  /* 0x0000001fff097819 */ /* 0x000fc80000011600 */
[----:B------:R-:W-:-:S05]  /*00d0*/  LEA.HI.SX32 R0, R0, R9, 0x1a ;  /* 0x0000000900007211 */ /* 0x000fca00078fd2ff */
[----:B------:R-:W-:Y:S01]  /*00e0*/  IMAD R9, R0, -0x3e8, R7 ;  /* 0xfffffc1800097824 */ /* 0x000fe200078e0207 */
[----:B------:R-:W-:-:S03]  /*00f0*/  CS2R R6, SRZ ;  /* 0x0000000000067805 */ /* 0x000fc6000001ff00 */
[----:B----4-:R-:W-:Y:S01]  /*0100*/  IMAD.WIDE R4, R9, 0x4, R4 ;  /* 0x0000000409047825 */ /* 0x010fe200078e0204 */
[----:B------:R-:W-:Y:S02]  /*0110*/  CS2R R8, SRZ ;  /* 0x0000000000087805 */ /* 0x000fe4000001ff00 */
[----:B------:R-:W2:Y:S04]  /*0120*/  @!P0 LDG.E.64 R6, desc[UR4][R2.64] ;  /* 0x0000000402068981 */ /* 0x000ea8000c1e1b00 */
[----:B------:R-:W2:Y:S02]  /*0130*/  @!P0 LDG.E.EL.64 R8, desc[UR4][R4.64] ;  /* 0x0000000404088981 */ /* 0x000ea4000c2e1b00 */
[----:B--2---:R-:W-:Y:S01]  /*0140*/  FADD R6, R8, R6 ;  /* 0x0000000608067221 */ /* 0x004fe20000000000 */
[----:B------:R-:W-:Y:S01]  /*0150*/  FADD R7, R9, R7 ;  /* 0x0000000709077221 */ /* 0x000fe20000000000 */
[----:B------:R-:W-:Y:S06]  /*0160*/  @P0 EXIT ;  /* 0x000000000000094d */ /* 0x000fec0003800000 */
[----:B------:R-:W-:Y:S01]  /*0170*/  STG.E.64 desc[UR4][R2.64], R6 ;  /* 0x0000000602007986 */ /* 0x000fe2000c101b04 */
[----:B------:R-:W-:Y:S05]  /*0180*/  EXIT ;  /* 0x000000000000794d */ /* 0x000fea0003800000 */
.L_x_0:
[----:B------:R-:W-:-:S00]  /*0190*/  BRA `(.L_x_0) ;  /* 0xfffffffc00fc7947 */ /* 0x000fc0000383ffff */
[----:B------:R-:W-:-:S00]  /*01a0*/  NOP ;  /* 0x0000000000007918 */ /* 0x000fc00000000000 */
        /* <DEDUP_REMOVED lines=13> */
.L_x_1:


//--------------------- .nv.constant0.triton_poi_fused_convolution_26 --------------------------
	.section	.nv.constant0.triton_poi_fused_convolution_26,"a",@progbits
	.sectionflags	@""
	.align	4
.nv.constant0.triton_poi_fused_convolution_26:
	.zero		548
